	.headerflags	@"EF_CUDA_TEXMODE_UNIFIED EF_CUDA_64BIT_ADDRESS EF_CUDA_ACCELERATORS EF_CUDA_SM90 EF_CUDA_VIRTUAL_SM(EF_CUDA_SM90)"
	.elftype	@"ET_EXEC"


//--------------------- .nv.info                  --------------------------
	.section	.nv.info,"",@"SHT_CUDA_INFO"
	.align	4


	//----- nvinfo : EIATTR_REGCOUNT
	.align		4
        /*0000*/ 	.byte	0x04, 0x2f
        /*0002*/ 	.short	(.L_4 - .L_3)
	.align		4
.L_3:
        /*0004*/ 	.word	index@(triton_red_fused_add_embedding_mean_pow_sub_3)
        /*0008*/ 	.word	0x00000018


	//----- nvinfo : EIATTR_MIN_STACK_SIZE
	.align		4
.L_4:
        /*000c*/ 	.byte	0x04, 0x12
        /*000e*/ 	.short	(.L_6 - .L_5)
	.align		4
.L_5:
        /*0010*/ 	.word	index@(triton_red_fused_add_embedding_mean_pow_sub_3)
        /*0014*/ 	.word	0x00000000


	//----- nvinfo : EIATTR_FRAME_SIZE
	.align		4
.L_6:
        /*0018*/ 	.byte	0x04, 0x11
        /*001a*/ 	.short	(.L_8 - .L_7)
	.align		4
.L_7:
        /*001c*/ 	.word	index@(triton_red_fused_add_embedding_mean_pow_sub_3)
        /*0020*/ 	.word	0x00000000


	//----- nvinfo : EIATTR_MIN_STACK_SIZE
	.align		4
.L_8:
        /*0024*/ 	.byte	0x04, 0x12
        /*0026*/ 	.short	(.L_10 - .L_9)
	.align		4
.L_9:
        /*0028*/ 	.word	index@(triton_red_fused_add_embedding_mean_pow_sub_3)
        /*002c*/ 	.word	0x00000000
.L_10:


//--------------------- .nv.info.triton_red_fused_add_embedding_mean_pow_sub_3 --------------------------
	.section	.nv.info.triton_red_fused_add_embedding_mean_pow_sub_3,"",@"SHT_CUDA_INFO"
	.sectionflags	@""
	.align	4


	//----- nvinfo : EIATTR_CUDA_API_VERSION
	.align		4
        /*0000*/ 	.byte	0x04, 0x37
        /*0002*/ 	.short	(.L_12 - .L_11)
.L_11:
        /*0004*/ 	.word	0x0000007c


	//----- nvinfo : EIATTR_KPARAM_INFO
	.align		4
.L_12:
        /*0008*/ 	.byte	0x04, 0x17
        /*000a*/ 	.short	(.L_14 - .L_13)
.L_13:
        /*000c*/ 	.word	0x00000000
        /*0010*/ 	.short	0x0005
        /*0012*/ 	.short	0x0028
        /*0014*/ 	.byte	0x00, 0xf0, 0x11, 0x00


	//----- nvinfo : EIATTR_KPARAM_INFO
	.align		4
.L_14:
        /*0018*/ 	.byte	0x04, 0x17
        /*001a*/ 	.short	(.L_16 - .L_15)
.L_15:
        /*001c*/ 	.word	0x00000000
        /*0020*/ 	.short	0x0004
        /*0022*/ 	.short	0x0020
        /*0024*/ 	.byte	0x00, 0xf4, 0x21, 0x00


	//----- nvinfo : EIATTR_KPARAM_INFO
	.align		4
.L_16:
        /*0028*/ 	.byte	0x04, 0x17
        /*002a*/ 	.short	(.L_18 - .L_17)
.L_17:
        /*002c*/ 	.word	0x00000000
        /*0030*/ 	.short	0x0003
        /*0032*/ 	.short	0x0018
        /*0034*/ 	.byte	0x00, 0xf4, 0x21, 0x00


	//----- nvinfo : EIATTR_KPARAM_INFO
	.align		4
.L_18:
        /*0038*/ 	.byte	0x04, 0x17
        /*003a*/ 	.short	(.L_20 - .L_19)
.L_19:
        /*003c*/ 	.word	0x00000000
        /*0040*/ 	.short	0x0002
        /*0042*/ 	.short	0x0010
        /*0044*/ 	.byte	0x00, 0xf4, 0x21, 0x00


	//----- nvinfo : EIATTR_KPARAM_INFO
	.align		4
.L_20:
        /*0048*/ 	.byte	0x04, 0x17
        /*004a*/ 	.short	(.L_22 - .L_21)
.L_21:
        /*004c*/ 	.word	0x00000000
        /*0050*/ 	.short	0x0001
        /*0052*/ 	.short	0x0008
        /*0054*/ 	.byte	0x00, 0xf4, 0x21, 0x00


	//----- nvinfo : EIATTR_KPARAM_INFO
	.align		4
.L_22:
        /*0058*/ 	.byte	0x04, 0x17
        /*005a*/ 	.short	(.L_24 - .L_23)
.L_23:
        /*005c*/ 	.word	0x00000000
        /*0060*/ 	.short	0x0000
        /*0062*/ 	.short	0x0000
        /*0064*/ 	.byte	0x00, 0xf4, 0x21, 0x00


	//----- nvinfo : EIATTR_SPARSE_MMA_MASK
	.align		4
.L_24:
        /*0068*/ 	.byte	0x03, 0x50
        /*006a*/ 	.short	0x0000


	//----- nvinfo : EIATTR_MAXREG_COUNT
	.align		4
        /*006c*/ 	.byte	0x03, 0x1b
        /*006e*/ 	.short	0x00ff


	//----- nvinfo : EIATTR_EXTERNS
	.align		4
        /*0070*/ 	.byte	0x04, 0x0f
        /*0072*/ 	.short	(.L_26 - .L_25)


	//   ....[0]....
	.align		4
.L_25:
        /*0074*/ 	.word	index@(__assertfail)


	//----- nvinfo : EIATTR_COOP_GROUP_MASK_REGIDS
	.align		4
.L_26:
        /*0078*/ 	.byte	0x04, 0x29
        /*007a*/ 	.short	(.L_28 - .L_27)


	//   ....[0]....
.L_27:
        /*007c*/ 	.word	0xffffffff


	//   ....[1]....
        /*0080*/ 	.word	0xffffffff


	//   ....[2]....
        /*0084*/ 	.word	0xffffffff


	//   ....[3]....
        /*0088*/ 	.word	0xffffffff


	//   ....[4]....
        /*008c*/ 	.word	0xffffffff


	//   ....[5]....
        /*0090*/ 	.word	0xffffffff


	//   ....[6]....
        /*0094*/ 	.word	0xffffffff


	//   ....[7]....
        /*0098*/ 	.word	0xffffffff


	//----- nvinfo : EIATTR_COOP_GROUP_INSTR_OFFSETS
	.align		4
.L_28:
        /*009c*/ 	.byte	0x04, 0x28
        /*009e*/ 	.short	(.L_30 - .L_29)


	//   ....[0]....
.L_29:
        /*00a0*/ 	.word	0x00000370


	//   ....[1]....
        /*00a4*/ 	.word	0x000003d0


	//   ....[2]....
        /*00a8*/ 	.word	0x000003f0


	//   ....[3]....
        /*00ac*/ 	.word	0x00000410


	//   ....[4]....
        /*00b0*/ 	.word	0x00000430


	//   ....[5]....
        /*00b4*/ 	.word	0x000004a0


	//   ....[6]....
        /*00b8*/ 	.word	0x000004c0


	//   ....[7]....
        /*00bc*/ 	.word	0x000004e0


	//----- nvinfo : EIATTR_SYSCALL_OFFSETS
	.align		4
.L_30:
        /*00c0*/ 	.byte	0x04, 0x46
        /*00c2*/ 	.short	(.L_32 - .L_31)


	//   ....[0]....
.L_31:
        /*00c4*/ 	.word	0x00000220


	//----- nvinfo : EIATTR_EXIT_INSTR_OFFSETS
	.align		4
.L_32:
        /*00c8*/ 	.byte	0x04, 0x1c
        /*00ca*/ 	.short	(.L_34 - .L_33)


	//   ....[0]....
.L_33:
        /*00cc*/ 	.word	0x00000550


	//   ....[1]....
        /*00d0*/ 	.word	0x00000590


	//----- nvinfo : EIATTR_REQNTID
	.align		4
.L_34:
        /*00d4*/ 	.byte	0x04, 0x10
        /*00d6*/ 	.short	(.L_36 - .L_35)
.L_35:
        /*00d8*/ 	.word	0x00000100
        /*00dc*/ 	.word	0x00000001
        /*00e0*/ 	.word	0x00000001


	//----- nvinfo : EIATTR_CRS_STACK_SIZE
	.align		4
.L_36:
        /*00e4*/ 	.byte	0x04, 0x1e
        /*00e6*/ 	.short	(.L_38 - .L_37)
.L_37:
        /*00e8*/ 	.word	0x00000000


	//----- nvinfo : EIATTR_CBANK_PARAM_SIZE
	.align		4
.L_38:
        /*00ec*/ 	.byte	0x03, 0x19
        /*00ee*/ 	.short	0x002c


	//----- nvinfo : EIATTR_PARAM_CBANK
	.align		4
        /*00f0*/ 	.byte	0x04, 0x0a
        /*00f2*/ 	.short	(.L_40 - .L_39)
	.align		4
.L_39:
        /*00f4*/ 	.word	index@(.nv.constant0.triton_red_fused_add_embedding_mean_pow_sub_3)
        /*00f8*/ 	.short	0x0210
        /*00fa*/ 	.short	0x002c


	//----- nvinfo : EIATTR_SW_WAR
	.align		4
.L_40:
        /*00fc*/ 	.byte	0x04, 0x36
        /*00fe*/ 	.short	(.L_42 - .L_41)
.L_41:
        /*0100*/ 	.word	0x00000008
.L_42:


//--------------------- .nv.callgraph             --------------------------
	.section	.nv.callgraph,"",@"SHT_CUDA_CALLGRAPH"
	.align	4
	.sectionentsize	8
	.align		4
        /*0000*/ 	.word	0x00000000
	.align		4
        /*0004*/ 	.word	0xffffffff
	.align		4
        /*0008*/ 	.word	index@(triton_red_fused_add_embedding_mean_pow_sub_3)
	.align		4
        /*000c*/ 	.word	index@(__assertfail)
	.align		4
        /*0010*/ 	.word	0x00000000
	.align		4
        /*0014*/ 	.word	0xfffffffe
	.align		4
        /*0018*/ 	.word	0x00000000
	.align		4
        /*001c*/ 	.word	0xfffffffd
	.align		4
        /*0020*/ 	.word	0x00000000
	.align		4
        /*0024*/ 	.word	0xfffffffc


//--------------------- .nv.constant4             --------------------------
	.section	.nv.constant4,"a",@progbits
	.align	8
	.align		8
.nv.constant4:
        /*0000*/ 	.dword	__assertfail
	.align		8
        /*0008*/ 	.dword	assertFunc_0
	.align		8
        /*0010*/ 	.dword	assertFile_0
	.align		8
        /*0018*/ 	.dword	assertMessage_0


//--------------------- .text.triton_red_fused_add_embedding_mean_pow_sub_3 --------------------------
	.section	.text.triton_red_fused_add_embedding_mean_pow_sub_3,"ax",@progbits
	.sectionflags	@"SHF_BARRIERS=1"
	.align	128
        .global         triton_red_fused_add_embedding_mean_pow_sub_3
        .type           triton_red_fused_add_embedding_mean_pow_sub_3,@function
        .size           triton_red_fused_add_embedding_mean_pow_sub_3,(.L_x_2 - triton_red_fused_add_embedding_mean_pow_sub_3)
        .other          triton_red_fused_add_embedding_mean_pow_sub_3,@"STO_CUDA_ENTRY STV_DEFAULT"
triton_red_fused_add_embedding_mean_pow_sub_3:
.text.triton_red_fused_add_embedding_mean_pow_sub_3:
[----:B------:R-:W0:Y:S02]  /*0000*/  LDC R1, c[0x0][0x28] ;  /* 0x00000a00ff017b82 */ /* 0x000e240000000800 */
[----:B------:R-:W1:Y:S01]  /*0010*/  S2R R14, SR_TID.X ;  /* 0x00000000000e7919 */ /* 0x000e620000002100 */
[----:B------:R-:W2:Y:S01]  /*0020*/  LDC.64 R4, c[0x0][0x220] ;  /* 0x00008800ff047b82 */ /* 0x000ea20000000a00 */
[----:B------:R-:W-:Y:S01]  /*0030*/  ULDC.64 UR4, c[0x0][0x208] ;  /* 0x0000820000047ab9 */ /* 0x000fe20000000a00 */
[----:B-1----:R-:W-:-:S04]  /*0040*/  SHF.R.U32.HI R3, RZ, 0x2, R14 ;  /* 0x00000002ff037819 */ /* 0x002fc8000001160e */
[----:B------:R-:W-:-:S05]  /*0050*/  SGXT.U32 R3, R3, 0x6 ;  /* 0x000000060303781a */ /* 0x000fca0000000000 */
[----:B--2---:R-:W-:Y:S02]  /*0060*/  IMAD.WIDE.U32 R4, R3, 0x8, R4 ;  /* 0x0000000803047825 */ /* 0x004fe400078e0004 */
[----:B------:R-:W1:Y:S04]  /*0070*/  LDC.64 R2, c[0x0][0x218] ;  /* 0x00008600ff027b82 */ /* 0x000e680000000a00 */
[----:B------:R-:W2:Y:S01]  /*0080*/  LDG.E.EL.64 R4, desc[UR4][R4.64] ;  /* 0x0000000404047981 */ /* 0x000ea2000c2e1b00 */
[----:B------:R-:W-:-:S05]  /*0090*/  LOP3.LUT R0, R14, 0xff, RZ, 0xc0, !PT ;  /* 0x000000ff0e007812 */ /* 0x000fca00078ec0ff */
[----:B-1----:R-:W-:-:S05]  /*00a0*/  IMAD.WIDE.U32 R2, R0, 0x4, R2 ;  /* 0x0000000400027825 */ /* 0x002fca00078e0002 */
[----:B------:R1:W5:Y:S01]  /*00b0*/  LDG.E.EF R9, desc[UR4][R2.64] ;  /* 0x0000000402097981 */ /* 0x000362000c0e1900 */
[----:B--2---:R-:W-:-:S04]  /*00c0*/  SHF.R.U32.HI R7, RZ, 0x1d, R5 ;  /* 0x0000001dff077819 */ /* 0x004fc80000011605 */
[----:B------:R-:W-:-:S04]  /*00d0*/  LOP3.LUT R7, R7, 0x4, RZ, 0xc0, !PT ;  /* 0x0000000407077812 */ /* 0x000fc800078ec0ff */
[----:B------:R-:W-:-:S05]  /*00e0*/  IADD3 R16, P0, R4, R7, RZ ;  /* 0x0000000704107210 */ /* 0x000fca0007f1e0ff */
[----:B------:R-:W-:Y:S01]  /*00f0*/  IMAD.X R15, RZ, RZ, R5, P0 ;  /* 0x000000ffff0f7224 */ /* 0x000fe200000e0605 */
[----:B------:R-:W-:-:S04]  /*0100*/  ISETP.GE.U32.AND P0, PT, R16, 0x4, PT ;  /* 0x000000041000780c */ /* 0x000fc80003f06070 */
[----:B------:R-:W-:-:S13]  /*0110*/  ISETP.GE.U32.AND.EX P0, PT, R15, RZ, PT, P0 ;  /* 0x000000ff0f00720c */ /* 0x000fda0003f06100 */
[----:B-1----:R-:W-:Y:S05]  /*0120*/  @!P0 BRA `(.L_x_0) ;  /* 0x0000000000408947 */ /* 0x002fea0003800000 */
[----:B------:R-:W-:Y:S01]  /*0130*/  MOV R2, 0x0 ;  /* 0x0000000000027802 */ /* 0x000fe20000000f00 */
[----:B------:R-:W-:Y:S01]  /*0140*/  ULDC.64 UR6, c[0x4][0x18] ;  /* 0x0100060000067ab9 */ /* 0x000fe20000000a00 */
[----:B------:R-:W-:Y:S01]  /*0150*/  ULDC.64 UR8, c[0x4][0x8] ;  /* 0x0100020000087ab9 */ /* 0x000fe20000000a00 */
[----:B------:R-:W-:Y:S01]  /*0160*/  IMAD.U32 R4, RZ, RZ, UR6 ;  /* 0x00000006ff047e24 */ /* 0x000fe2000f8e00ff */
[----:B------:R-:W-:Y:S01]  /*0170*/  HFMA2.MMA R13, -RZ, RZ, 0, 0 ;  /* 0x00000000ff0d7435 */ /* 0x000fe200000001ff */
[----:B------:R-:W-:Y:S01]  /*0180*/  IMAD.U32 R5, RZ, RZ, UR7 ;  /* 0x00000007ff057e24 */ /* 0x000fe2000f8e00ff */
[----:B------:R-:W1:Y:S01]  /*0190*/  LDC.64 R2, c[0x4][R2] ;  /* 0x0100000002027b82 */ /* 0x000e620000000a00 */
[----:B------:R-:W-:Y:S01]  /*01a0*/  ULDC.64 UR6, c[0x4][0x10] ;  /* 0x0100040000067ab9 */ /* 0x000fe20000000a00 */
[----:B------:R-:W-:Y:S01]  /*01b0*/  IMAD.U32 R10, RZ, RZ, UR8 ;  /* 0x00000008ff0a7e24 */ /* 0x000fe2000f8e00ff */
[----:B------:R-:W-:Y:S01]  /*01c0*/  MOV R6, UR6 ;  /* 0x0000000600067c02 */ /* 0x000fe20008000f00 */
[----:B------:R-:W-:Y:S01]  /*01d0*/  IMAD.U32 R7, RZ, RZ, UR7 ;  /* 0x00000007ff077e24 */ /* 0x000fe2000f8e00ff */
[----:B------:R-:W-:Y:S01]  /*01e0*/  MOV R11, UR9 ;  /* 0x00000009000b7c02 */ /* 0x000fe20008000f00 */
[----:B------:R-:W-:-:S02]  /*01f0*/  IMAD.MOV.U32 R8, RZ, RZ, 0x27 ;  /* 0x00000027ff087424 */ /* 0x000fc400078e00ff */
[----:B------:R-:W-:-:S07]  /*0200*/  IMAD.MOV.U32 R12, RZ, RZ, 0x1 ;  /* 0x00000001ff0c7424 */ /* 0x000fce00078e00ff */
[----:B------:R-:W-:-:S07]  /*0210*/  LEPC R20, `(.L_x_0) ;  /* 0x000000001014794e */ /* 0x000fce0000000000 */
[----:B01---5:R-:W-:Y:S05]  /*0220*/  CALL.ABS.NOINC R2 ;  /* 0x0000000002007343 */ /* 0x023fea0003c00000 */
.L_x_0:
[----:B------:R-:W-:Y:S05]  /*0230*/  WARPSYNC.ALL ;  /* 0x0000000000007948 */ /* 0x000fea0003800000 */
[----:B------:R-:W-:Y:S01]  /*0240*/  BAR.SYNC.DEFER_BLOCKING 0x0 ;  /* 0x0000000000007b1d */ /* 0x000fe20000010000 */
[----:B------:R-:W-:-:S05]  /*0250*/  IMAD.SHL.U32 R5, R14, 0x4, RZ ;  /* 0x000000040e057824 */ /* 0x000fca00078e00ff */
[----:B------:R-:W-:Y:S01]  /*0260*/  LOP3.LUT R2, R16, 0xc, R5, 0xf8, !PT ;  /* 0x0000000c10027812 */ /* 0x000fe200078ef805 */
[----:B------:R-:W-:-:S03]  /*0270*/  ULDC.64 UR6, c[0x0][0x228] ;  /* 0x00008a0000067ab9 */ /* 0x000fc60000000a00 */
[----:B------:R-:W-:-:S04]  /*0280*/  LEA R6, P0, R2, UR6, 0x2 ;  /* 0x0000000602067c11 */ /* 0x000fc8000f8010ff */
[----:B------:R-:W-:Y:S01]  /*0290*/  LEA.HI.X R7, R2, UR7, R15, 0x2, P0 ;  /* 0x0000000702077c11 */ /* 0x000fe200080f140f */
[----:B------:R-:W-:-:S04]  /*02a0*/  ULDC.64 UR6, c[0x0][0x230] ;  /* 0x00008c0000067ab9 */ /* 0x000fc80000000a00 */
[----:B------:R-:W2:Y:S01]  /*02b0*/  LDG.E.EL R6, desc[UR4][R6.64] ;  /* 0x0000000406067981 */ /* 0x000ea2000c2e1900 */
[----:B------:R-:W-:Y:S02]  /*02c0*/  LEA R2, P0, R0, UR6, 0x2 ;  /* 0x0000000600027c11 */ /* 0x000fe4000f8010ff */
[----:B------:R-:W-:Y:S01]  /*02d0*/  MOV R15, 0x400 ;  /* 0x00000400000f7802 */ /* 0x000fe20000000f00 */
[----:B------:R-:W1:Y:S01]  /*02e0*/  S2R R16, SR_CgaCtaId ;  /* 0x0000000000107919 */ /* 0x000e620000008800 */
[C---:B------:R-:W-:Y:S01]  /*02f0*/  ISETP.GE.AND P1, PT, R14.reuse, 0x8, PT ;  /* 0x000000080e00780c */ /* 0x040fe20003f26270 */
[----:B------:R-:W-:Y:S01]  /*0300*/  IMAD.X R3, RZ, RZ, UR7, P0 ;  /* 0x00000007ff037e24 */ /* 0x000fe200080e06ff */
[----:B------:R-:W-:Y:S02]  /*0310*/  LOP3.LUT P0, RZ, R14, 0x1f, RZ, 0xc0, !PT ;  /* 0x0000001f0eff7812 */ /* 0x000fe4000780c0ff */
[----:B-1----:R-:W-:-:S05]  /*0320*/  PRMT R15, R16, 0x654, R15 ;  /* 0x00000654100f7816 */ /* 0x002fca000000000f */
[----:B------:R-:W-:Y:S02]  /*0330*/  IMAD.IADD R5, R5, 0x1, R15 ;  /* 0x0000000105057824 */ /* 0x000fe400078e020f */
[----:B--2--5:R-:W-:-:S04]  /*0340*/  FADD R8, -R9, R6 ;  /* 0x0000000609087221 */ /* 0x024fc80000000100 */
[----:B------:R-:W-:Y:S01]  /*0350*/  FMUL R10, R8, R8 ;  /* 0x00000008080a7220 */ /* 0x000fe20000400000 */
[----:B------:R-:W-:-:S04]  /*0360*/  FADD R9, R9, R8 ;  /* 0x0000000809097221 */ /* 0x000fc80000000000 */
[----:B------:R1:W2:Y:S04]  /*0370*/  SHFL.BFLY PT, R11, R10, 0x10, 0x1f ;  /* 0x0e001f000a0b7f89 */ /* 0x0002a800000e0000 */
[----:B------:R-:W-:Y:S01]  /*0380*/  STG.E desc[UR4][R2.64], R9 ;  /* 0x0000000902007986 */ /* 0x000fe2000c101904 */
[----:B-1----:R-:W-:-:S04]  /*0390*/  SHF.R.U32.HI R10, RZ, 0x3, R14 ;  /* 0x00000003ff0a7819 */ /* 0x002fc8000001160e */
[----:B------:R-:W-:-:S04]  /*03a0*/  LOP3.LUT R10, R10, 0x1c, RZ, 0xc0, !PT ;  /* 0x0000001c0a0a7812 */ /* 0x000fc800078ec0ff */
[----:B------:R-:W-:Y:S01]  /*03b0*/  IADD3 R10, R10, R15, RZ ;  /* 0x0000000f0a0a7210 */ /* 0x000fe20007ffe0ff */
[----:B--2---:R-:W-:-:S05]  /*03c0*/  FFMA R11, R8, R8, R11 ;  /* 0x00000008080b7223 */ /* 0x004fca000000000b */
[----:B------:R-:W1:Y:S02]  /*03d0*/  SHFL.BFLY PT, R12, R11, 0x8, 0x1f ;  /* 0x0d001f000b0c7f89 */ /* 0x000e6400000e0000 */
[----:B-1----:R-:W-:-:S05]  /*03e0*/  FADD R12, R11, R12 ;  /* 0x0000000c0b0c7221 */ /* 0x002fca0000000000 */
[----:B------:R-:W1:Y:S02]  /*03f0*/  SHFL.BFLY PT, R13, R12, 0x4, 0x1f ;  /* 0x0c801f000c0d7f89 */ /* 0x000e6400000e0000 */
[----:B-1----:R-:W-:-:S05]  /*0400*/  FADD R13, R12, R13 ;  /* 0x0000000d0c0d7221 */ /* 0x002fca0000000000 */
[----:B------:R-:W1:Y:S02]  /*0410*/  SHFL.BFLY PT, R6, R13, 0x2, 0x1f ;  /* 0x0c401f000d067f89 */ /* 0x000e6400000e0000 */
[----:B-1----:R-:W-:-:S05]  /*0420*/  FADD R6, R13, R6 ;  /* 0x000000060d067221 */ /* 0x002fca0000000000 */
[----:B------:R-:W1:Y:S02]  /*0430*/  SHFL.BFLY PT, R7, R6, 0x1, 0x1f ;  /* 0x0c201f0006077f89 */ /* 0x000e6400000e0000 */
[----:B-1----:R-:W-:-:S05]  /*0440*/  FADD R7, R6, R7 ;  /* 0x0000000706077221 */ /* 0x002fca0000000000 */
[----:B------:R-:W-:Y:S01]  /*0450*/  @!P0 STS [R10], R7 ;  /* 0x000000070a008388 */ /* 0x000fe20000000800 */
[----:B------:R-:W-:Y:S01]  /*0460*/  BAR.SYNC.DEFER_BLOCKING 0x0 ;  /* 0x0000000000007b1d */ /* 0x000fe20000010000 */
[----:B------:R-:W-:-:S04]  /*0470*/  LOP3.LUT P0, RZ, R14, 0x7, RZ, 0xc0, !PT ;  /* 0x000000070eff7812 */ /* 0x000fc8000780c0ff */
[----:B------:R-:W-:Y:S01]  /*0480*/  ISETP.LT.AND P0, PT, R14, 0x8, !P0 ;  /* 0x000000080e00780c */ /* 0x000fe20004701270 */
[----:B------:R-:W1:Y:S04]  /*0490*/  @!P1 LDS R4, [R5] ;  /* 0x0000000005049984 */ /* 0x000e680000000800 */
[----:B-1----:R-:W1:Y:S02]  /*04a0*/  SHFL.BFLY PT, R11, R4, 0x4, 0x1f ;  /* 0x0c801f00040b7f89 */ /* 0x002e6400000e0000 */
[----:B-1----:R-:W-:-:S05]  /*04b0*/  FADD R11, R4, R11 ;  /* 0x0000000b040b7221 */ /* 0x002fca0000000000 */
[----:B------:R-:W1:Y:S02]  /*04c0*/  SHFL.BFLY PT, R6, R11, 0x2, 0x1f ;  /* 0x0c401f000b067f89 */ /* 0x000e6400000e0000 */
[----:B-1----:R-:W-:-:S05]  /*04d0*/  FADD R6, R11, R6 ;  /* 0x000000060b067221 */ /* 0x002fca0000000000 */
[----:B------:R-:W1:Y:S02]  /*04e0*/  SHFL.BFLY PT, R13, R6, 0x1, 0x1f ;  /* 0x0c201f00060d7f89 */ /* 0x000e6400000e0000 */
[----:B-1----:R-:W-:-:S05]  /*04f0*/  FADD R2, R6, R13 ;  /* 0x0000000d06027221 */ /* 0x002fca0000000000 */
[----:B------:R1:W-:Y:S01]  /*0500*/  @P0 STS [R5], R2 ;  /* 0x0000000205000388 */ /* 0x0003e20000000800 */
[----:B------:R-:W-:Y:S01]  /*0510*/  BAR.SYNC.DEFER_BLOCKING 0x0 ;  /* 0x0000000000007b1d */ /* 0x000fe20000010000 */
[----:B------:R-:W-:-:S05]  /*0520*/  ISETP.NE.AND P0, PT, R0, RZ, PT ;  /* 0x000000ff0000720c */ /* 0x000fca0003f05270 */
[----:B------:R-:W2:Y:S02]  /*0530*/  LDS R15, [R15] ;  /* 0x000000000f0f7984 */ /* 0x000ea40000000800 */
[----:B------:R-:W-:Y:S06]  /*0540*/  BAR.SYNC.DEFER_BLOCKING 0x0 ;  /* 0x0000000000007b1d */ /* 0x000fec0000010000 */
[----:B-1----:R-:W-:Y:S05]  /*0550*/  @P0 EXIT ;  /* 0x000000000000094d */ /* 0x002fea0003800000 */
[----:B------:R-:W0:Y:S01]  /*0560*/  LDC.64 R2, c[0x0][0x210] ;  /* 0x00008400ff027b82 */ /* 0x000e220000000a00 */
[----:B--2---:R-:W-:-:S05]  /*0570*/  FMUL R15, R15, 0.00390625 ;  /* 0x3b8000000f0f7820 */ /* 0x004fca0000400000 */
[----:B0-----:R-:W-:Y:S01]  /*0580*/  STG.E desc[UR4][R2.64], R15 ;  /* 0x0000000f02007986 */ /* 0x001fe2000c101904 */
[----:B------:R-:W-:Y:S05]  /*0590*/  EXIT ;  /* 0x000000000000794d */ /* 0x000fea0003800000 */
.L_x_1:
[----:B------:R-:W-:-:S00]  /*05a0*/  BRA `(.L_x_1) ;  /* 0xfffffffc00fc7947 */ /* 0x000fc0000383ffff */
[----:B------:R-:W-:-:S00]  /*05b0*/  NOP ;  /* 0x0000000000007918 */ /* 0x000fc00000000000 */
        /* <DEDUP_REMOVED lines=12> */
.L_x_2:


//--------------------- .nv.global.init           --------------------------
	.section	.nv.global.init,"aw",@progbits
.nv.global.init:
	.type		assertFunc_0,@object
	.size		assertFunc_0,(assertMessage_0 - assertFunc_0)
assertFunc_0:
        /*0000*/ 	.byte	0x75, 0x6e, 0x6b, 0x6e, 0x6f, 0x77, 0x6e, 0x00
	.type		assertMessage_0,@object
	.size		assertMessage_0,(assertFile_0 - assertMessage_0)
assertMessage_0:
        /*0008*/ 	.byte	0x69, 0x6e, 0x64, 0x65, 0x78, 0x20, 0x6f, 0x75, 0x74, 0x20, 0x6f, 0x66, 0x20, 0x62, 0x6f, 0x75
        /*0018*/ 	.byte	0x6e, 0x64, 0x73, 0x3a, 0x20, 0x30, 0x20, 0x3c, 0x3d, 0x20, 0x74, 0x6d, 0x70, 0x35, 0x20, 0x3c
        /*0028*/ 	.byte	0x20, 0x34, 0x00
	.type		assertFile_0,@object
	.size		assertFile_0,(.L_1 - assertFile_0)
assertFile_0:
        /*002b*/ 	.byte	0x69, 0x6e, 0x64, 0x75, 0x63, 0x74, 0x6f, 0x72, 0x5f, 0x63, 0x61, 0x63, 0x68, 0x65, 0x2f, 0x79
        /*003b*/ 	.byte	0x6e, 0x2f, 0x63, 0x79, 0x6e, 0x73, 0x37, 0x6a, 0x69, 0x67, 0x78, 0x61, 0x36, 0x70, 0x67, 0x75
        /*004b*/ 	.byte	0x73, 0x7a, 0x67, 0x65, 0x37, 0x6c, 0x78, 0x79, 0x75, 0x33, 0x6c, 0x66, 0x78, 0x74, 0x68, 0x61
        /*005b*/ 	.byte	0x6d, 0x7a, 0x62, 0x6d, 0x70, 0x69, 0x61, 0x73, 0x75, 0x7a, 0x6c, 0x6f, 0x6b, 0x65, 0x72, 0x77
        /*006b*/ 	.byte	0x67, 0x72, 0x35, 0x7a, 0x79, 0x62, 0x2e, 0x70, 0x79, 0x00
.L_1:


//--------------------- .nv.shared.triton_red_fused_add_embedding_mean_pow_sub_3 --------------------------
	.section	.nv.shared.triton_red_fused_add_embedding_mean_pow_sub_3,"aw",@nobits
	.sectionflags	@""
	.align	16
	.zero		1024


//--------------------- .nv.constant0.triton_red_fused_add_embedding_mean_pow_sub_3 --------------------------
	.section	.nv.constant0.triton_red_fused_add_embedding_mean_pow_sub_3,"a",@progbits
	.sectionflags	@""
	.align	4
.nv.constant0.triton_red_fused_add_embedding_mean_pow_sub_3:
	.zero		572


//--------------------- SYMBOLS --------------------------

	.type		__assertfail,@function
